	.headerflags	@"EF_CUDA_TEXMODE_UNIFIED EF_CUDA_64BIT_ADDRESS EF_CUDA_ACCELERATORS EF_CUDA_SM90 EF_CUDA_VIRTUAL_SM(EF_CUDA_SM90)"
	.elftype	@"ET_EXEC"


//--------------------- .nv.info                  --------------------------
	.section	.nv.info,"",@"SHT_CUDA_INFO"
	.align	4


	//----- nvinfo : EIATTR_REGCOUNT
	.align		4
        /*0000*/ 	.byte	0x04, 0x2f
        /*0002*/ 	.short	(.L_1 - .L_0)
	.align		4
.L_0:
        /*0004*/ 	.word	index@(triton_poi_fused_add_clamp_0)
        /*0008*/ 	.word	0x0000000a


	//----- nvinfo : EIATTR_MIN_STACK_SIZE
	.align		4
.L_1:
        /*000c*/ 	.byte	0x04, 0x12
        /*000e*/ 	.short	(.L_3 - .L_2)
	.align		4
.L_2:
        /*0010*/ 	.word	index@(triton_poi_fused_add_clamp_0)
        /*0014*/ 	.word	0x00000000


	//----- nvinfo : EIATTR_FRAME_SIZE
	.align		4
.L_3:
        /*0018*/ 	.byte	0x04, 0x11
        /*001a*/ 	.short	(.L_5 - .L_4)
	.align		4
.L_4:
        /*001c*/ 	.word	index@(triton_poi_fused_add_clamp_0)
        /*0020*/ 	.word	0x00000000


	//----- nvinfo : EIATTR_MIN_STACK_SIZE
	.align		4
.L_5:
        /*0024*/ 	.byte	0x04, 0x12
        /*0026*/ 	.short	(.L_7 - .L_6)
	.align		4
.L_6:
        /*0028*/ 	.word	index@(triton_poi_fused_add_clamp_0)
        /*002c*/ 	.word	0x00000000
.L_7:


//--------------------- .nv.info.triton_poi_fused_add_clamp_0 --------------------------
	.section	.nv.info.triton_poi_fused_add_clamp_0,"",@"SHT_CUDA_INFO"
	.sectionflags	@""
	.align	4


	//----- nvinfo : EIATTR_CUDA_API_VERSION
	.align		4
        /*0000*/ 	.byte	0x04, 0x37
        /*0002*/ 	.short	(.L_9 - .L_8)
.L_8:
        /*0004*/ 	.word	0x0000007c


	//----- nvinfo : EIATTR_KPARAM_INFO
	.align		4
.L_9:
        /*0008*/ 	.byte	0x04, 0x17
        /*000a*/ 	.short	(.L_11 - .L_10)
.L_10:
        /*000c*/ 	.word	0x00000000
        /*0010*/ 	.short	0x0002
        /*0012*/ 	.short	0x0010
        /*0014*/ 	.byte	0x00, 0xf0, 0x11, 0x00


	//----- nvinfo : EIATTR_KPARAM_INFO
	.align		4
.L_11:
        /*0018*/ 	.byte	0x04, 0x17
        /*001a*/ 	.short	(.L_13 - .L_12)
.L_12:
        /*001c*/ 	.word	0x00000000
        /*0020*/ 	.short	0x0001
        /*0022*/ 	.short	0x0008
        /*0024*/ 	.byte	0x00, 0xf4, 0x21, 0x00


	//----- nvinfo : EIATTR_KPARAM_INFO
	.align		4
.L_13:
        /*0028*/ 	.byte	0x04, 0x17
        /*002a*/ 	.short	(.L_15 - .L_14)
.L_14:
        /*002c*/ 	.word	0x00000000
        /*0030*/ 	.short	0x0000
        /*0032*/ 	.short	0x0000
        /*0034*/ 	.byte	0x00, 0xf4, 0x21, 0x00


	//----- nvinfo : EIATTR_SPARSE_MMA_MASK
	.align		4
.L_15:
        /*0038*/ 	.byte	0x03, 0x50
        /*003a*/ 	.short	0x0000


	//----- nvinfo : EIATTR_MAXREG_COUNT
	.align		4
        /*003c*/ 	.byte	0x03, 0x1b
        /*003e*/ 	.short	0x00ff


	//----- nvinfo : EIATTR_EXIT_INSTR_OFFSETS
	.align		4
        /*0040*/ 	.byte	0x04, 0x1c
        /*0042*/ 	.short	(.L_17 - .L_16)


	//   ....[0]....
.L_16:
        /*0044*/ 	.word	0x00000160


	//   ....[1]....
        /*0048*/ 	.word	0x00000180


	//----- nvinfo : EIATTR_REQNTID
	.align		4
.L_17:
        /*004c*/ 	.byte	0x04, 0x10
        /*004e*/ 	.short	(.L_19 - .L_18)
.L_18:
        /*0050*/ 	.word	0x00000080
        /*0054*/ 	.word	0x00000001
        /*0058*/ 	.word	0x00000001


	//----- nvinfo : EIATTR_CRS_STACK_SIZE
	.align		4
.L_19:
        /*005c*/ 	.byte	0x04, 0x1e
        /*005e*/ 	.short	(.L_21 - .L_20)
.L_20:
        /*0060*/ 	.word	0x00000000


	//----- nvinfo : EIATTR_CBANK_PARAM_SIZE
	.align		4
.L_21:
        /*0064*/ 	.byte	0x03, 0x19
        /*0066*/ 	.short	0x0014


	//----- nvinfo : EIATTR_PARAM_CBANK
	.align		4
        /*0068*/ 	.byte	0x04, 0x0a
        /*006a*/ 	.short	(.L_23 - .L_22)
	.align		4
.L_22:
        /*006c*/ 	.word	index@(.nv.constant0.triton_poi_fused_add_clamp_0)
        /*0070*/ 	.short	0x0210
        /*0072*/ 	.short	0x0014


	//----- nvinfo : EIATTR_SW_WAR
	.align		4
.L_23:
        /*0074*/ 	.byte	0x04, 0x36
        /*0076*/ 	.short	(.L_25 - .L_24)
.L_24:
        /*0078*/ 	.word	0x00000008
.L_25:


//--------------------- .nv.callgraph             --------------------------
	.section	.nv.callgraph,"",@"SHT_CUDA_CALLGRAPH"
	.align	4
	.sectionentsize	8
	.align		4
        /*0000*/ 	.word	0x00000000
	.align		4
        /*0004*/ 	.word	0xffffffff
	.align		4
        /*0008*/ 	.word	0x00000000
	.align		4
        /*000c*/ 	.word	0xfffffffe
	.align		4
        /*0010*/ 	.word	0x00000000
	.align		4
        /*0014*/ 	.word	0xfffffffd
	.align		4
        /*0018*/ 	.word	0x00000000
	.align		4
        /*001c*/ 	.word	0xfffffffc


//--------------------- .text.triton_poi_fused_add_clamp_0 --------------------------
	.section	.text.triton_poi_fused_add_clamp_0,"ax",@progbits
	.align	128
        .global         triton_poi_fused_add_clamp_0
        .type           triton_poi_fused_add_clamp_0,@function
        .size           triton_poi_fused_add_clamp_0,(.L_x_3 - triton_poi_fused_add_clamp_0)
        .other          triton_poi_fused_add_clamp_0,@"STO_CUDA_ENTRY STV_DEFAULT"
triton_poi_fused_add_clamp_0:
.text.triton_poi_fused_add_clamp_0:
[----:B------:R-:W0:Y:S02]  /*0000*/  LDC R1, c[0x0][0x28] ;  /* 0x00000a00ff017b82 */ /* 0x000e240000000800 */
[----:B------:R-:W1:Y:S01]  /*0010*/  S2R R0, SR_TID.X ;  /* 0x0000000000007919 */ /* 0x000e620000002100 */
[----:B------:R-:W-:Y:S01]  /*0020*/  ULDC.64 UR4, c[0x0][0x208] ;  /* 0x0000820000047ab9 */ /* 0x000fe20000000a00 */
[----:B------:R-:W-:Y:S01]  /*0030*/  BSSY B0, `(.L_x_0) ;  /* 0x000000a000007945 */ /* 0x000fe20003800000 */
[----:B------:R-:W-:Y:S01]  /*0040*/  IMAD.MOV.U32 R2, RZ, RZ, RZ ;  /* 0x000000ffff027224 */ /* 0x000fe200078e00ff */
[----:B------:R-:W2:Y:S01]  /*0050*/  S2R R5, SR_CTAID.X ;  /* 0x0000000000057919 */ /* 0x000ea20000002500 */
[----:B-1----:R-:W-:-:S05]  /*0060*/  LOP3.LUT R0, R0, 0x7f, RZ, 0xc0, !PT ;  /* 0x0000007f00007812 */ /* 0x002fca00078ec0ff */
[----:B--2---:R-:W-:-:S05]  /*0070*/  IMAD R5, R5, 0x80, R0 ;  /* 0x0000008005057824 */ /* 0x004fca00078e0200 */
[----:B------:R-:W-:-:S13]  /*0080*/  ISETP.GE.AND P0, PT, R5, 0x100, PT ;  /* 0x000001000500780c */ /* 0x000fda0003f06270 */
[----:B------:R-:W-:Y:S05]  /*0090*/  @P0 BRA `(.L_x_1) ;  /* 0x00000000000c0947 */ /* 0x000fea0003800000 */
[----:B------:R-:W1:Y:S02]  /*00a0*/  LDC.64 R2, c[0x0][0x210] ;  /* 0x00008400ff027b82 */ /* 0x000e640000000a00 */
[----:B-1----:R-:W-:-:S06]  /*00b0*/  IMAD.WIDE R2, R5, 0x4, R2 ;  /* 0x0000000405027825 */ /* 0x002fcc00078e0202 */
[----:B------:R1:W5:Y:S02]  /*00c0*/  LDG.E R2, desc[UR4][R2.64] ;  /* 0x0000000402027981 */ /* 0x000364000c1e1900 */
.L_x_1:
[----:B------:R-:W-:Y:S05]  /*00d0*/  BSYNC B0 ;  /* 0x0000000000007941 */ /* 0x000fea0003800000 */
.L_x_0:
[----:B-----5:R-:W-:Y:S02]  /*00e0*/  FADD R0, R2, 0.5 ;  /* 0x3f00000002007421 */ /* 0x020fe40000000000 */
[----:B-1----:R-:W1:Y:S03]  /*00f0*/  LDC.64 R2, c[0x0][0x218] ;  /* 0x00008600ff027b82 */ /* 0x002e660000000a00 */
[----:B------:R-:W-:-:S04]  /*0100*/  FSETP.GTU.AND P1, PT, R0, RZ, PT ;  /* 0x000000ff0000720b */ /* 0x000fc80003f2c000 */
[----:B------:R-:W-:-:S04]  /*0110*/  FSEL R7, R0, RZ, P1 ;  /* 0x000000ff00077208 */ /* 0x000fc80000800000 */
[C---:B------:R-:W-:Y:S02]  /*0120*/  FSETP.GEU.AND P2, PT, R7.reuse, 1, PT ;  /* 0x3f8000000700780b */ /* 0x040fe40003f4e000 */
[----:B------:R-:W-:Y:S01]  /*0130*/  FSETP.NAN.AND P1, PT, R7, R7, PT ;  /* 0x000000070700720b */ /* 0x000fe20003f28000 */
[----:B-1----:R-:W-:-:S10]  /*0140*/  IMAD.WIDE R2, R5, 0x4, R2 ;  /* 0x0000000405027825 */ /* 0x002fd400078e0202 */
[----:B------:R-:W-:Y:S01]  /*0150*/  @P2 SEL R7, R7, 0x3f800000, P1 ;  /* 0x3f80000007072807 */ /* 0x000fe20000800000 */
[----:B------:R-:W-:Y:S06]  /*0160*/  @P0 EXIT ;  /* 0x000000000000094d */ /* 0x000fec0003800000 */
[----:B------:R-:W-:Y:S01]  /*0170*/  STG.E desc[UR4][R2.64], R7 ;  /* 0x0000000702007986 */ /* 0x000fe2000c101904 */
[----:B------:R-:W-:Y:S05]  /*0180*/  EXIT ;  /* 0x000000000000794d */ /* 0x000fea0003800000 */
.L_x_2:
[----:B------:R-:W-:-:S00]  /*0190*/  BRA `(.L_x_2) ;  /* 0xfffffffc00fc7947 */ /* 0x000fc0000383ffff */
[----:B------:R-:W-:-:S00]  /*01a0*/  NOP ;  /* 0x0000000000007918 */ /* 0x000fc00000000000 */
        /* <DEDUP_REMOVED lines=13> */
.L_x_3:


//--------------------- .nv.constant0.triton_poi_fused_add_clamp_0 --------------------------
	.section	.nv.constant0.triton_poi_fused_add_clamp_0,"a",@progbits
	.sectionflags	@""
	.align	4
.nv.constant0.triton_poi_fused_add_clamp_0:
	.zero		548
